//
// Generated by NVIDIA NVVM Compiler
//
// Compiler Build ID: CL-36424714
// Cuda compilation tools, release 13.0, V13.0.88
// Based on NVVM 20.0.0
//

.version 9.0
.target sm_100
.address_size 64

	// .globl	_Z21colorConversionKernelPfS_S_S_S_S_ii

.visible .entry _Z21colorConversionKernelPfS_S_S_S_S_ii(
	.param .u64 .ptr .align 1 _Z21colorConversionKernelPfS_S_S_S_S_ii_param_0,
	.param .u64 .ptr .align 1 _Z21colorConversionKernelPfS_S_S_S_S_ii_param_1,
	.param .u64 .ptr .align 1 _Z21colorConversionKernelPfS_S_S_S_S_ii_param_2,
	.param .u64 .ptr .align 1 _Z21colorConversionKernelPfS_S_S_S_S_ii_param_3,
	.param .u64 .ptr .align 1 _Z21colorConversionKernelPfS_S_S_S_S_ii_param_4,
	.param .u64 .ptr .align 1 _Z21colorConversionKernelPfS_S_S_S_S_ii_param_5,
	.param .u32 _Z21colorConversionKernelPfS_S_S_S_S_ii_param_6,
	.param .u32 _Z21colorConversionKernelPfS_S_S_S_S_ii_param_7
)
{
	.reg .pred 	%p<4>;
	.reg .b32 	%r<15>;
	.reg .b32 	%f<22>;
	.reg .b64 	%rd<25>;

	ld.param.u64 	%rd1, [_Z21colorConversionKernelPfS_S_S_S_S_ii_param_0];
	ld.param.u64 	%rd2, [_Z21colorConversionKernelPfS_S_S_S_S_ii_param_1];
	ld.param.u64 	%rd3, [_Z21colorConversionKernelPfS_S_S_S_S_ii_param_2];
	ld.param.u64 	%rd4, [_Z21colorConversionKernelPfS_S_S_S_S_ii_param_3];
	ld.param.u64 	%rd5, [_Z21colorConversionKernelPfS_S_S_S_S_ii_param_4];
	ld.param.u64 	%rd6, [_Z21colorConversionKernelPfS_S_S_S_S_ii_param_5];
	ld.param.u32 	%r3, [_Z21colorConversionKernelPfS_S_S_S_S_ii_param_6];
	ld.param.u32 	%r5, [_Z21colorConversionKernelPfS_S_S_S_S_ii_param_7];
	mov.u32 	%r6, %ctaid.x;
	mov.u32 	%r7, %ntid.x;
	mov.u32 	%r8, %tid.x;
	mad.lo.s32 	%r1, %r6, %r7, %r8;
	mov.u32 	%r9, %ctaid.y;
	mov.u32 	%r10, %ntid.y;
	mov.u32 	%r11, %tid.y;
	mad.lo.s32 	%r12, %r9, %r10, %r11;
	setp.ge.s32 	%p1, %r1, %r3;
	setp.ge.s32 	%p2, %r12, %r5;
	or.pred  	%p3, %p1, %p2;
	@%p3 bra 	$L__BB0_2;
	cvta.to.global.u64 	%rd7, %rd3;
	cvta.to.global.u64 	%rd8, %rd4;
	cvta.to.global.u64 	%rd9, %rd2;
	cvta.to.global.u64 	%rd10, %rd1;
	cvta.to.global.u64 	%rd11, %rd5;
	cvta.to.global.u64 	%rd12, %rd6;
	mad.lo.s32 	%r13, %r3, %r12, %r1;
	mul.wide.s32 	%rd13, %r13, 4;
	add.s64 	%rd14, %rd7, %rd13;
	ld.global.f32 	%f1, [%rd14];
	mov.f32 	%f2, 0f3F800000;
	sub.f32 	%f3, %f2, %f1;
	add.s64 	%rd15, %rd8, %rd13;
	ld.global.f32 	%f4, [%rd15];
	add.f32 	%f5, %f4, 0f3F800000;
	fma.rn.f32 	%f6, %f3, %f4, 0f3F800000;
	div.rn.f32 	%f7, %f5, %f6;
	add.s64 	%rd16, %rd9, %rd13;
	ld.global.f32 	%f8, [%rd16];
	mul.f32 	%f9, %f8, %f7;
	add.s64 	%rd17, %rd10, %rd13;
	st.global.f32 	[%rd17], %f9;
	add.s64 	%rd18, %rd11, %rd13;
	ld.global.f32 	%f10, [%rd18];
	add.f32 	%f11, %f10, 0f3F800000;
	fma.rn.f32 	%f12, %f3, %f10, 0f3F800000;
	div.rn.f32 	%f13, %f11, %f12;
	mul.lo.s32 	%r14, %r5, %r3;
	mul.wide.s32 	%rd19, %r14, 4;
	add.s64 	%rd20, %rd16, %rd19;
	ld.global.f32 	%f14, [%rd20];
	mul.f32 	%f15, %f14, %f13;
	add.s64 	%rd21, %rd17, %rd19;
	st.global.f32 	[%rd21], %f15;
	add.s64 	%rd22, %rd12, %rd13;
	ld.global.f32 	%f16, [%rd22];
	add.f32 	%f17, %f16, 0f3F800000;
	fma.rn.f32 	%f18, %f3, %f16, 0f3F800000;
	div.rn.f32 	%f19, %f17, %f18;
	add.s64 	%rd23, %rd20, %rd19;
	ld.global.f32 	%f20, [%rd23];
	mul.f32 	%f21, %f20, %f19;
	add.s64 	%rd24, %rd21, %rd19;
	st.global.f32 	[%rd24], %f21;
$L__BB0_2:
	ret;

}


// ===== COMPILED SASS (sm_100) =====

	.target	sm_100

	.elftype	@"ET_EXEC"


//--------------------- .note.nv.tkinfo           --------------------------
	.section	.note.nv.tkinfo,"",@"SHT_NOTE"
	.sectionflags	@"SHF_NOTE_NV_TKINFO"
	.tkinfo
        /*0018*/ 	.word	0x00000002
        /*0030*/ 	.string	""
        /*0030*/ 	.string	"ptxas"
        /*0030*/ 	.string	"Cuda compilation tools, release 13.0, V13.0.88"
        /*0030*/ 	.string	"Build cuda_13.0.r13.0/compiler.36424714_0"
        /*0030*/ 	.string	"-arch sm_100 -m 64 "



//--------------------- .note.nv.cuinfo           --------------------------
	.section	.note.nv.cuinfo,"",@"SHT_NOTE"
	.sectionflags	@"SHF_NOTE_NV_CUINFO"
        /*0018*/ 	.short	0x0002
        /*001a*/ 	.short	0x0064
        /*001c*/ 	.short	0x0082
	.zero		2


//--------------------- .nv.info                  --------------------------
	.section	.nv.info,"",@"SHT_CUDA_INFO"
	.align	4


	//----- nvinfo : EIATTR_REGCOUNT
	.align		4
        /*0000*/ 	.byte	0x04, 0x2f
        /*0002*/ 	.short	(.L_1 - .L_0)
	.align		4
.L_0:
        /*0004*/ 	.word	index@(_Z21colorConversionKernelPfS_S_S_S_S_ii)
        /*0008*/ 	.word	0x00000014


	//----- nvinfo : EIATTR_FRAME_SIZE
	.align		4
.L_1:
        /*000c*/ 	.byte	0x04, 0x11
        /*000e*/ 	.short	(.L_3 - .L_2)
	.align		4
.L_2:
        /*0010*/ 	.word	index@($__internal_0_$__cuda_sm3x_div_rn_noftz_f32_slowpath)
        /*0014*/ 	.word	0x00000000


	//----- nvinfo : EIATTR_FRAME_SIZE
	.align		4
.L_3:
        /*0018*/ 	.byte	0x04, 0x11
        /*001a*/ 	.short	(.L_5 - .L_4)
	.align		4
.L_4:
        /*001c*/ 	.word	index@(_Z21colorConversionKernelPfS_S_S_S_S_ii)
        /*0020*/ 	.word	0x00000000


	//----- nvinfo : EIATTR_MIN_STACK_SIZE
	.align		4
.L_5:
        /*0024*/ 	.byte	0x04, 0x12
        /*0026*/ 	.short	(.L_7 - .L_6)
	.align		4
.L_6:
        /*0028*/ 	.word	index@(_Z21colorConversionKernelPfS_S_S_S_S_ii)
        /*002c*/ 	.word	0x00000000
.L_7:


//--------------------- .nv.compat                --------------------------
	.section	.nv.compat,"",@"SHT_CUDA_COMPAT_INFO"
	.align	4
        /*0000*/ 	.byte	0x02, 0x09, 0x00, 0x00, 0x02, 0x02, 0x01, 0x00, 0x02, 0x05, 0x05, 0x00, 0x03, 0x07, 0x01, 0x01
        /*0010*/ 	.byte	0x02, 0x03, 0x00, 0x00, 0x02, 0x06, 0x01, 0x00, 0x04, 0x0b, 0x08, 0x00, 0x01, 0x00, 0x00, 0x00
        /*0020*/ 	.byte	0x00, 0x00, 0x00, 0x00


//--------------------- .nv.info._Z21colorConversionKernelPfS_S_S_S_S_ii --------------------------
	.section	.nv.info._Z21colorConversionKernelPfS_S_S_S_S_ii,"",@"SHT_CUDA_INFO"
	.sectionflags	@""
	.align	4


	//----- nvinfo : EIATTR_CUDA_API_VERSION
	.align		4
        /*0000*/ 	.byte	0x04, 0x37
        /*0002*/ 	.short	(.L_9 - .L_8)
.L_8:
        /*0004*/ 	.word	0x00000082


	//----- nvinfo : EIATTR_KPARAM_INFO
	.align		4
.L_9:
        /*0008*/ 	.byte	0x04, 0x17
        /*000a*/ 	.short	(.L_11 - .L_10)
.L_10:
        /*000c*/ 	.word	0x00000000
        /*0010*/ 	.short	0x0007
        /*0012*/ 	.short	0x0034
        /*0014*/ 	.byte	0x00, 0xf0, 0x11, 0x00


	//----- nvinfo : EIATTR_KPARAM_INFO
	.align		4
.L_11:
        /*0018*/ 	.byte	0x04, 0x17
        /*001a*/ 	.short	(.L_13 - .L_12)
.L_12:
        /*001c*/ 	.word	0x00000000
        /*0020*/ 	.short	0x0006
        /*0022*/ 	.short	0x0030
        /*0024*/ 	.byte	0x00, 0xf0, 0x11, 0x00


	//----- nvinfo : EIATTR_KPARAM_INFO
	.align		4
.L_13:
        /*0028*/ 	.byte	0x04, 0x17
        /*002a*/ 	.short	(.L_15 - .L_14)
.L_14:
        /*002c*/ 	.word	0x00000000
        /*0030*/ 	.short	0x0005
        /*0032*/ 	.short	0x0028
        /*0034*/ 	.byte	0x00, 0xf5, 0x21, 0x00


	//----- nvinfo : EIATTR_KPARAM_INFO
	.align		4
.L_15:
        /*0038*/ 	.byte	0x04, 0x17
        /*003a*/ 	.short	(.L_17 - .L_16)
.L_16:
        /*003c*/ 	.word	0x00000000
        /*0040*/ 	.short	0x0004
        /*0042*/ 	.short	0x0020
        /*0044*/ 	.byte	0x00, 0xf5, 0x21, 0x00


	//----- nvinfo : EIATTR_KPARAM_INFO
	.align		4
.L_17:
        /*0048*/ 	.byte	0x04, 0x17
        /*004a*/ 	.short	(.L_19 - .L_18)
.L_18:
        /*004c*/ 	.word	0x00000000
        /*0050*/ 	.short	0x0003
        /*0052*/ 	.short	0x0018
        /*0054*/ 	.byte	0x00, 0xf5, 0x21, 0x00


	//----- nvinfo : EIATTR_KPARAM_INFO
	.align		4
.L_19:
        /*0058*/ 	.byte	0x04, 0x17
        /*005a*/ 	.short	(.L_21 - .L_20)
.L_20:
        /*005c*/ 	.word	0x00000000
        /*0060*/ 	.short	0x0002
        /*0062*/ 	.short	0x0010
        /*0064*/ 	.byte	0x00, 0xf5, 0x21, 0x00


	//----- nvinfo : EIATTR_KPARAM_INFO
	.align		4
.L_21:
        /*0068*/ 	.byte	0x04, 0x17
        /*006a*/ 	.short	(.L_23 - .L_22)
.L_22:
        /*006c*/ 	.word	0x00000000
        /*0070*/ 	.short	0x0001
        /*0072*/ 	.short	0x0008
        /*0074*/ 	.byte	0x00, 0xf5, 0x21, 0x00


	//----- nvinfo : EIATTR_KPARAM_INFO
	.align		4
.L_23:
        /*0078*/ 	.byte	0x04, 0x17
        /*007a*/ 	.short	(.L_25 - .L_24)
.L_24:
        /*007c*/ 	.word	0x00000000
        /*0080*/ 	.short	0x0000
        /*0082*/ 	.short	0x0000
        /*0084*/ 	.byte	0x00, 0xf5, 0x21, 0x00


	//----- nvinfo : EIATTR_SPARSE_MMA_MASK
	.align		4
.L_25:
        /*0088*/ 	.byte	0x03, 0x50
        /*008a*/ 	.short	0x0000


	//----- nvinfo : EIATTR_MAXREG_COUNT
	.align		4
        /*008c*/ 	.byte	0x03, 0x1b
        /*008e*/ 	.short	0x00ff


	//----- nvinfo : EIATTR_MERCURY_ISA_VERSION
	.align		4
        /*0090*/ 	.byte	0x03, 0x5f
        /*0092*/ 	.short	0x0101


	//----- nvinfo : EIATTR_VRC_CTA_INIT_COUNT
	.align		4
        /*0094*/ 	.byte	0x02, 0x4a
	.zero		1
	.zero		1


	//----- nvinfo : EIATTR_EXIT_INSTR_OFFSETS
	.align		4
        /*0098*/ 	.byte	0x04, 0x1c
        /*009a*/ 	.short	(.L_27 - .L_26)


	//   ....[0]....
.L_26:
        /*009c*/ 	.word	0x000000c0


	//   ....[1]....
        /*00a0*/ 	.word	0x000005d0


	//----- nvinfo : EIATTR_CRS_STACK_SIZE
	.align		4
.L_27:
        /*00a4*/ 	.byte	0x04, 0x1e
        /*00a6*/ 	.short	(.L_29 - .L_28)
.L_28:
        /*00a8*/ 	.word	0x00000000


	//----- nvinfo : EIATTR_CBANK_PARAM_SIZE
	.align		4
.L_29:
        /*00ac*/ 	.byte	0x03, 0x19
        /*00ae*/ 	.short	0x0038


	//----- nvinfo : EIATTR_PARAM_CBANK
	.align		4
        /*00b0*/ 	.byte	0x04, 0x0a
        /*00b2*/ 	.short	(.L_31 - .L_30)
	.align		4
.L_30:
        /*00b4*/ 	.word	index@(.nv.constant0._Z21colorConversionKernelPfS_S_S_S_S_ii)
        /*00b8*/ 	.short	0x0380
        /*00ba*/ 	.short	0x0038


	//----- nvinfo : EIATTR_SW_WAR
	.align		4
.L_31:
        /*00bc*/ 	.byte	0x04, 0x36
        /*00be*/ 	.short	(.L_33 - .L_32)
.L_32:
        /*00c0*/ 	.word	0x00000008
.L_33:


//--------------------- .nv.callgraph             --------------------------
	.section	.nv.callgraph,"",@"SHT_CUDA_CALLGRAPH"
	.align	4
	.sectionentsize	8
	.align		4
        /*0000*/ 	.word	0x00000000
	.align		4
        /*0004*/ 	.word	0xffffffff
	.align		4
        /*0008*/ 	.word	0x00000000
	.align		4
        /*000c*/ 	.word	0xfffffffe
	.align		4
        /*0010*/ 	.word	0x00000000
	.align		4
        /*0014*/ 	.word	0xfffffffd
	.align		4
        /*0018*/ 	.word	0x00000000
	.align		4
        /*001c*/ 	.word	0xfffffffc


//--------------------- .text._Z21colorConversionKernelPfS_S_S_S_S_ii --------------------------
	.section	.text._Z21colorConversionKernelPfS_S_S_S_S_ii,"ax",@progbits
	.align	128
        .global         _Z21colorConversionKernelPfS_S_S_S_S_ii
        .type           _Z21colorConversionKernelPfS_S_S_S_S_ii,@function
        .size           _Z21colorConversionKernelPfS_S_S_S_S_ii,(.L_x_18 - _Z21colorConversionKernelPfS_S_S_S_S_ii)
        .other          _Z21colorConversionKernelPfS_S_S_S_S_ii,@"STO_CUDA_ENTRY STV_DEFAULT"
_Z21colorConversionKernelPfS_S_S_S_S_ii:
.text._Z21colorConversionKernelPfS_S_S_S_S_ii:
[----:B------:R-:W-:Y:S01]  /*0000*/  LDC R1, c[0x0][0x37c] ;  /* 0x0000df00ff017b82 */ /* 0x000fe20000000800 */
[----:B------:R-:W0:Y:S07]  /*0010*/  S2R R0, SR_TID.Y ;  /* 0x0000000000007919 */ /* 0x000e2e0000002200 */
[----:B------:R-:W1:Y:S01]  /*0020*/  LDC R2, c[0x0][0x360] ;  /* 0x0000d800ff027b82 */ /* 0x000e620000000800 */
[----:B------:R-:W2:Y:S01]  /*0030*/  LDCU.64 UR6, c[0x0][0x3b0] ;  /* 0x00007600ff0677ac */ /* 0x000ea20008000a00 */
[----:B------:R-:W1:Y:S06]  /*0040*/  S2R R5, SR_TID.X ;  /* 0x0000000000057919 */ /* 0x000e6c0000002100 */
[----:B------:R-:W0:Y:S08]  /*0050*/  S2UR UR5, SR_CTAID.Y ;  /* 0x00000000000579c3 */ /* 0x000e300000002600 */
[----:B------:R-:W0:Y:S08]  /*0060*/  LDC R3, c[0x0][0x364] ;  /* 0x0000d900ff037b82 */ /* 0x000e300000000800 */
[----:B------:R-:W1:Y:S01]  /*0070*/  S2UR UR4, SR_CTAID.X ;  /* 0x00000000000479c3 */ /* 0x000e620000002500 */
[----:B0-----:R-:W-:-:S05]  /*0080*/  IMAD R3, R3, UR5, R0 ;  /* 0x0000000503037c24 */ /* 0x001fca000f8e0200 */
[----:B--2---:R-:W-:Y:S01]  /*0090*/  ISETP.GE.AND P0, PT, R3, UR7, PT ;  /* 0x0000000703007c0c */ /* 0x004fe2000bf06270 */
[----:B-1----:R-:W-:-:S05]  /*00a0*/  IMAD R2, R2, UR4, R5 ;  /* 0x0000000402027c24 */ /* 0x002fca000f8e0205 */
[----:B------:R-:W-:-:S13]  /*00b0*/  ISETP.GE.OR P0, PT, R2, UR6, P0 ;  /* 0x0000000602007c0c */ /* 0x000fda0008706670 */
[----:B------:R-:W-:Y:S05]  /*00c0*/  @P0 EXIT ;  /* 0x000000000000094d */ /* 0x000fea0003800000 */
[----:B------:R-:W0:Y:S01]  /*00d0*/  LDC.64 R4, c[0x0][0x390] ;  /* 0x0000e400ff047b82 */ /* 0x000e220000000a00 */
[----:B------:R-:W1:Y:S01]  /*00e0*/  LDCU.64 UR4, c[0x0][0x358] ;  /* 0x00006b00ff0477ac */ /* 0x000e620008000a00 */
[----:B------:R-:W-:-:S06]  /*00f0*/  IMAD R2, R3, UR6, R2 ;  /* 0x0000000603027c24 */ /* 0x000fcc000f8e0202 */
[----:B------:R-:W2:Y:S01]  /*0100*/  LDC.64 R6, c[0x0][0x398] ;  /* 0x0000e600ff067b82 */ /* 0x000ea20000000a00 */
[----:B0-----:R-:W-:-:S06]  /*0110*/  IMAD.WIDE R4, R2, 0x4, R4 ;  /* 0x0000000402047825 */ /* 0x001fcc00078e0204 */
[----:B-1----:R-:W3:Y:S01]  /*0120*/  LDG.E R4, desc[UR4][R4.64] ;  /* 0x0000000404047981 */ /* 0x002ee2000c1e1900 */
[----:B--2---:R-:W-:-:S06]  /*0130*/  IMAD.WIDE R6, R2, 0x4, R6 ;  /* 0x0000000402067825 */ /* 0x004fcc00078e0206 */
[----:B------:R-:W2:Y:S01]  /*0140*/  LDG.E R7, desc[UR4][R6.64] ;  /* 0x0000000406077981 */ /* 0x000ea2000c1e1900 */
[----:B------:R-:W-:Y:S01]  /*0150*/  BSSY.RECONVERGENT B0, `(.L_x_0) ;  /* 0x000000f000007945 */ /* 0x000fe20003800200 */
[----:B---3--:R-:W-:-:S04]  /*0160*/  FADD R8, -R4, 1 ;  /* 0x3f80000004087421 */ /* 0x008fc80000000100 */
[----:B--2---:R-:W-:-:S04]  /*0170*/  FFMA R3, R8, R7, 1 ;  /* 0x3f80000008037423 */ /* 0x004fc80000000007 */
[----:B------:R-:W0:Y:S01]  /*0180*/  MUFU.RCP R10, R3 ;  /* 0x00000003000a7308 */ /* 0x000e220000001000 */
[----:B------:R-:W-:-:S07]  /*0190*/  FADD R0, R7, 1 ;  /* 0x3f80000007007421 */ /* 0x000fce0000000000 */
[----:B------:R-:W1:Y:S01]  /*01a0*/  FCHK P0, R0, R3 ;  /* 0x0000000300007302 */ /* 0x000e620000000000 */
[----:B0-----:R-:W-:-:S04]  /*01b0*/  FFMA R9, -R3, R10, 1 ;  /* 0x3f80000003097423 */ /* 0x001fc8000000010a */
[----:B------:R-:W-:-:S04]  /*01c0*/  FFMA R9, R10, R9, R10 ;  /* 0x000000090a097223 */ /* 0x000fc8000000000a */
[----:B------:R-:W-:-:S04]  /*01d0*/  FFMA R10, R0, R9, RZ ;  /* 0x00000009000a7223 */ /* 0x000fc800000000ff */
[----:B------:R-:W-:-:S04]  /*01e0*/  FFMA R11, -R3, R10, R0 ;  /* 0x0000000a030b7223 */ /* 0x000fc80000000100 */
[----:B------:R-:W-:Y:S01]  /*01f0*/  FFMA R9, R9, R11, R10 ;  /* 0x0000000b09097223 */ /* 0x000fe2000000000a */
[----:B-1----:R-:W-:Y:S06]  /*0200*/  @!P0 BRA `(.L_x_1) ;  /* 0x00000000000c8947 */ /* 0x002fec0003800000 */
[----:B------:R-:W-:-:S07]  /*0210*/  MOV R10, 0x230 ;  /* 0x00000230000a7802 */ /* 0x000fce0000000f00 */
[----:B------:R-:W-:Y:S05]  /*0220*/  CALL.REL.NOINC `($__internal_0_$__cuda_sm3x_div_rn_noftz_f32_slowpath) ;  /* 0x0000000000ec7944 */ /* 0x000fea0003c00000 */
[----:B------:R-:W-:-:S07]  /*0230*/  MOV R9, R0 ;  /* 0x0000000000097202 */ /* 0x000fce0000000f00 */
.L_x_1:
[----:B------:R-:W-:Y:S05]  /*0240*/  BSYNC.RECONVERGENT B0 ;  /* 0x0000000000007941 */ /* 0x000fea0003800200 */
.L_x_0:
[----:B------:R-:W0:Y:S08]  /*0250*/  LDC.64 R4, c[0x0][0x388] ;  /* 0x0000e200ff047b82 */ /* 0x000e300000000a00 */
[----:B------:R-:W1:Y:S08]  /*0260*/  LDC.64 R6, c[0x0][0x380] ;  /* 0x0000e000ff067b82 */ /* 0x000e700000000a00 */
[----:B------:R-:W2:Y:S01]  /*0270*/  LDC.64 R10, c[0x0][0x3a0] ;  /* 0x0000e800ff0a7b82 */ /* 0x000ea20000000a00 */
[----:B0-----:R-:W-:-:S05]  /*0280*/  IMAD.WIDE R4, R2, 0x4, R4 ;  /* 0x0000000402047825 */ /* 0x001fca00078e0204 */
[----:B------:R-:W3:Y:S01]  /*0290*/  LDG.E R0, desc[UR4][R4.64] ;  /* 0x0000000404007981 */ /* 0x000ee2000c1e1900 */
[----:B-1----:R-:W-:-:S04]  /*02a0*/  IMAD.WIDE R6, R2, 0x4, R6 ;  /* 0x0000000402067825 */ /* 0x002fc800078e0206 */
[----:B--2---:R-:W-:-:S04]  /*02b0*/  IMAD.WIDE R10, R2, 0x4, R10 ;  /* 0x00000004020a7825 */ /* 0x004fc800078e020a */
[----:B---3--:R-:W-:-:S05]  /*02c0*/  FMUL R9, R0, R9 ;  /* 0x0000000900097220 */ /* 0x008fca0000400000 */
[----:B------:R0:W-:Y:S04]  /*02d0*/  STG.E desc[UR4][R6.64], R9 ;  /* 0x0000000906007986 */ /* 0x0001e8000c101904 */
[----:B------:R-:W2:Y:S01]  /*02e0*/  LDG.E R11, desc[UR4][R10.64] ;  /* 0x000000040a0b7981 */ /* 0x000ea2000c1e1900 */
[----:B------:R-:W-:Y:S01]  /*02f0*/  BSSY.RECONVERGENT B0, `(.L_x_2) ;  /* 0x000000e000007945 */ /* 0x000fe20003800200 */
[----:B--2---:R-:W-:Y:S01]  /*0300*/  FFMA R3, R8, R11, 1 ;  /* 0x3f80000008037423 */ /* 0x004fe2000000000b */
[----:B------:R-:W-:-:S03]  /*0310*/  FADD R0, R11, 1 ;  /* 0x3f8000000b007421 */ /* 0x000fc60000000000 */
[----:B------:R-:W1:Y:S08]  /*0320*/  MUFU.RCP R12, R3 ;  /* 0x00000003000c7308 */ /* 0x000e700000001000 */
[----:B------:R-:W2:Y:S01]  /*0330*/  FCHK P0, R0, R3 ;  /* 0x0000000300007302 */ /* 0x000ea20000000000 */
[----:B-1----:R-:W-:-:S04]  /*0340*/  FFMA R13, -R3, R12, 1 ;  /* 0x3f800000030d7423 */ /* 0x002fc8000000010c */
[----:B------:R-:W-:-:S04]  /*0350*/  FFMA R13, R12, R13, R12 ;  /* 0x0000000d0c0d7223 */ /* 0x000fc8000000000c */
[----:B------:R-:W-:-:S04]  /*0360*/  FFMA R12, R0, R13, RZ ;  /* 0x0000000d000c7223 */ /* 0x000fc800000000ff */
[----:B------:R-:W-:-:S04]  /*0370*/  FFMA R14, -R3, R12, R0 ;  /* 0x0000000c030e7223 */ /* 0x000fc80000000100 */
[----:B------:R-:W-:Y:S01]  /*0380*/  FFMA R12, R13, R14, R12 ;  /* 0x0000000e0d0c7223 */ /* 0x000fe2000000000c */
[----:B0-2---:R-:W-:Y:S06]  /*0390*/  @!P0 BRA `(.L_x_3) ;  /* 0x00000000000c8947 */ /* 0x005fec0003800000 */
[----:B------:R-:W-:-:S07]  /*03a0*/  MOV R10, 0x3c0 ;  /* 0x000003c0000a7802 */ /* 0x000fce0000000f00 */
[----:B------:R-:W-:Y:S05]  /*03b0*/  CALL.REL.NOINC `($__internal_0_$__cuda_sm3x_div_rn_noftz_f32_slowpath) ;  /* 0x0000000000887944 */ /* 0x000fea0003c00000 */
[----:B------:R-:W-:-:S07]  /*03c0*/  IMAD.MOV.U32 R12, RZ, RZ, R0 ;  /* 0x000000ffff0c7224 */ /* 0x000fce00078e0000 */
.L_x_3:
[----:B------:R-:W-:Y:S05]  /*03d0*/  BSYNC.RECONVERGENT B0 ;  /* 0x0000000000007941 */ /* 0x000fea0003800200 */
.L_x_2:
[----:B------:R-:W0:Y:S02]  /*03e0*/  LDC.64 R10, c[0x0][0x3b0] ;  /* 0x0000ec00ff0a7b82 */ /* 0x000e240000000a00 */
[----:B0-----:R-:W-:-:S06]  /*03f0*/  IMAD R9, R11, R10, RZ ;  /* 0x0000000a0b097224 */ /* 0x001fcc00078e02ff */
[----:B------:R-:W0:Y:S01]  /*0400*/  LDC.64 R10, c[0x0][0x3a8] ;  /* 0x0000ea00ff0a7b82 */ /* 0x000e220000000a00 */
[----:B------:R-:W-:-:S05]  /*0410*/  IMAD.WIDE R4, R9, 0x4, R4 ;  /* 0x0000000409047825 */ /* 0x000fca00078e0204 */
[----:B------:R-:W2:Y:S01]  /*0420*/  LDG.E R3, desc[UR4][R4.64] ;  /* 0x0000000404037981 */ /* 0x000ea2000c1e1900 */
[----:B------:R-:W-:-:S04]  /*0430*/  IMAD.WIDE R6, R9, 0x4, R6 ;  /* 0x0000000409067825 */ /* 0x000fc800078e0206 */
[----:B--2---:R-:W-:Y:S01]  /*0440*/  FMUL R13, R3, R12 ;  /* 0x0000000c030d7220 */ /* 0x004fe20000400000 */
[----:B0-----:R-:W-:-:S04]  /*0450*/  IMAD.WIDE R2, R2, 0x4, R10 ;  /* 0x0000000402027825 */ /* 0x001fc800078e020a */
        /* <DEDUP_REMOVED lines=13> */
[----:B------:R-:W-:Y:S02]  /*0530*/  MOV R3, R11 ;  /* 0x0000000b00037202 */ /* 0x000fe40000000f00 */
[----:B------:R-:W-:-:S07]  /*0540*/  MOV R10, 0x560 ;  /* 0x00000560000a7802 */ /* 0x000fce0000000f00 */
[----:B------:R-:W-:Y:S05]  /*0550*/  CALL.REL.NOINC `($__internal_0_$__cuda_sm3x_div_rn_noftz_f32_slowpath) ;  /* 0x0000000000207944 */ /* 0x000fea0003c00000 */
[----:B------:R-:W-:-:S07]  /*0560*/  IMAD.MOV.U32 R8, RZ, RZ, R0 ;  /* 0x000000ffff087224 */ /* 0x000fce00078e0000 */
.L_x_5:
[----:B------:R-:W-:Y:S05]  /*0570*/  BSYNC.RECONVERGENT B0 ;  /* 0x0000000000007941 */ /* 0x000fea0003800200 */
.L_x_4:
[----:B------:R-:W-:-:S06]  /*0580*/  IMAD.WIDE R4, R9, 0x4, R4 ;  /* 0x0000000409047825 */ /* 0x000fcc00078e0204 */
[----:B------:R-:W2:Y:S01]  /*0590*/  LDG.E R5, desc[UR4][R4.64] ;  /* 0x0000000404057981 */ /* 0x000ea2000c1e1900 */
[----:B------:R-:W-:-:S04]  /*05a0*/  IMAD.WIDE R6, R9, 0x4, R6 ;  /* 0x0000000409067825 */ /* 0x000fc800078e0206 */
[----:B--2---:R-:W-:-:S05]  /*05b0*/  FMUL R3, R5, R8 ;  /* 0x0000000805037220 */ /* 0x004fca0000400000 */
[----:B------:R-:W-:Y:S01]  /*05c0*/  STG.E desc[UR4][R6.64], R3 ;  /* 0x0000000306007986 */ /* 0x000fe2000c101904 */
[----:B------:R-:W-:Y:S05]  /*05d0*/  EXIT ;  /* 0x000000000000794d */ /* 0x000fea0003800000 */
        .weak           $__internal_0_$__cuda_sm3x_div_rn_noftz_f32_slowpath
        .type           $__internal_0_$__cuda_sm3x_div_rn_noftz_f32_slowpath,@function
        .size           $__internal_0_$__cuda_sm3x_div_rn_noftz_f32_slowpath,(.L_x_18 - $__internal_0_$__cuda_sm3x_div_rn_noftz_f32_slowpath)
$__internal_0_$__cuda_sm3x_div_rn_noftz_f32_slowpath:
[----:B------:R-:W-:Y:S01]  /*05e0*/  SHF.R.U32.HI R11, RZ, 0x17, R3 ;  /* 0x00000017ff0b7819 */ /* 0x000fe20000011603 */
[----:B------:R-:W-:Y:S01]  /*05f0*/  BSSY.RECONVERGENT B1, `(.L_x_6) ;  /* 0x0000062000017945 */ /* 0x000fe20003800200 */
[----:B------:R-:W-:Y:S02]  /*0600*/  SHF.R.U32.HI R12, RZ, 0x17, R0 ;  /* 0x00000017ff0c7819 */ /* 0x000fe40000011600 */
[----:B------:R-:W-:Y:S02]  /*0610*/  LOP3.LUT R11, R11, 0xff, RZ, 0xc0, !PT ;  /* 0x000000ff0b0b7812 */ /* 0x000fe400078ec0ff */
[----:B------:R-:W-:Y:S02]  /*0620*/  LOP3.LUT R13, R12, 0xff, RZ, 0xc0, !PT ;  /* 0x000000ff0c0d7812 */ /* 0x000fe400078ec0ff */
[----:B------:R-:W-:-:S03]  /*0630*/  IADD3 R15, PT, PT, R11, -0x1, RZ ;  /* 0xffffffff0b0f7810 */ /* 0x000fc60007ffe0ff */
[----:B------:R-:W-:Y:S01]  /*0640*/  VIADD R14, R13, 0xffffffff ;  /* 0xffffffff0d0e7836 */ /* 0x000fe20000000000 */
[----:B------:R-:W-:-:S04]  /*0650*/  ISETP.GT.U32.AND P0, PT, R15, 0xfd, PT ;  /* 0x000000fd0f00780c */ /* 0x000fc80003f04070 */
[----:B------:R-:W-:-:S13]  /*0660*/  ISETP.GT.U32.OR P0, PT, R14, 0xfd, P0 ;  /* 0x000000fd0e00780c */ /* 0x000fda0000704470 */
[----:B------:R-:W-:Y:S01]  /*0670*/  @!P0 MOV R12, RZ ;  /* 0x000000ff000c8202 */ /* 0x000fe20000000f00 */
[----:B------:R-:W-:Y:S06]  /*0680*/  @!P0 BRA `(.L_x_7) ;  /* 0x00000000005c8947 */ /* 0x000fec0003800000 */
[----:B------:R-:W-:Y:S02]  /*0690*/  FSETP.GTU.FTZ.AND P0, PT, |R0|, +INF , PT ;  /* 0x7f8000000000780b */ /* 0x000fe40003f1c200 */
[----:B------:R-:W-:-:S04]  /*06a0*/  FSETP.GTU.FTZ.AND P1, PT, |R3|, +INF , PT ;  /* 0x7f8000000300780b */ /* 0x000fc80003f3c200 */
[----:B------:R-:W-:-:S13]  /*06b0*/  PLOP3.LUT P0, PT, P0, P1, PT, 0xf8, 0x8f ;  /* 0x00000000008f781c */ /* 0x000fda0000703f70 */
[----:B------:R-:W-:Y:S05]  /*06c0*/  @P0 BRA `(.L_x_8) ;  /* 0x00000004004c0947 */ /* 0x000fea0003800000 */
[----:B------:R-:W-:-:S13]  /*06d0*/  LOP3.LUT P0, RZ, R3, 0x7fffffff, R0, 0xc8, !PT ;  /* 0x7fffffff03ff7812 */ /* 0x000fda000780c800 */
[----:B------:R-:W-:Y:S05]  /*06e0*/  @!P0 BRA `(.L_x_9) ;  /* 0x00000004003c8947 */ /* 0x000fea0003800000 */
[C---:B------:R-:W-:Y:S02]  /*06f0*/  FSETP.NEU.FTZ.AND P2, PT, |R0|.reuse, +INF , PT ;  /* 0x7f8000000000780b */ /* 0x040fe40003f5d200 */
[----:B------:R-:W-:Y:S02]  /*0700*/  FSETP.NEU.FTZ.AND P1, PT, |R3|, +INF , PT ;  /* 0x7f8000000300780b */ /* 0x000fe40003f3d200 */
[----:B------:R-:W-:-:S11]  /*0710*/  FSETP.NEU.FTZ.AND P0, PT, |R0|, +INF , PT ;  /* 0x7f8000000000780b */ /* 0x000fd60003f1d200 */
[----:B------:R-:W-:Y:S05]  /*0720*/  @!P1 BRA !P2, `(.L_x_9) ;  /* 0x00000004002c9947 */ /* 0x000fea0005000000 */
[----:B------:R-:W-:-:S04]  /*0730*/  LOP3.LUT P2, RZ, R0, 0x7fffffff, RZ, 0xc0, !PT ;  /* 0x7fffffff00ff7812 */ /* 0x000fc8000784c0ff */
[----:B------:R-:W-:-:S13]  /*0740*/  PLOP3.LUT P1, PT, P1, P2, PT, 0x2f, 0xf2 ;  /* 0x0000000000f2781c */ /* 0x000fda0000f24577 */
[----:B------:R-:W-:Y:S05]  /*0750*/  @P1 BRA `(.L_x_10) ;  /* 0x0000000400181947 */ /* 0x000fea0003800000 */
[----:B------:R-:W-:-:S04]  /*0760*/  LOP3.LUT P1, RZ, R3, 0x7fffffff, RZ, 0xc0, !PT ;  /* 0x7fffffff03ff7812 */ /* 0x000fc8000782c0ff */
[----:B------:R-:W-:-:S13]  /*0770*/  PLOP3.LUT P0, PT, P0, P1, PT, 0x2f, 0xf2 ;  /* 0x0000000000f2781c */ /* 0x000fda0000702577 */
[----:B------:R-:W-:Y:S05]  /*0780*/  @P0 BRA `(.L_x_11) ;  /* 0x0000000400000947 */ /* 0x000fea0003800000 */
[----:B------:R-:W-:Y:S02]  /*0790*/  ISETP.GE.AND P0, PT, R14, RZ, PT ;  /* 0x000000ff0e00720c */ /* 0x000fe40003f06270 */
[----:B------:R-:W-:-:S11]  /*07a0*/  ISETP.GE.AND P1, PT, R15, RZ, PT ;  /* 0x000000ff0f00720c */ /* 0x000fd60003f26270 */
[----:B------:R-:W-:Y:S01]  /*07b0*/  @P0 IMAD.MOV.U32 R12, RZ, RZ, RZ ;  /* 0x000000ffff0c0224 */ /* 0x000fe200078e00ff */
[----:B------:R-:W-:Y:S01]  /*07c0*/  @!P0 MOV R12, 0xffffffc0 ;  /* 0xffffffc0000c8802 */ /* 0x000fe20000000f00 */
[----:B------:R-:W-:Y:S01]  /*07d0*/  @!P0 FFMA R0, R0, 1.84467440737095516160e+19, RZ ;  /* 0x5f80000000008823 */ /* 0x000fe200000000ff */
[----:B------:R-:W-:-:S03]  /*07e0*/  @!P1 FFMA R3, R3, 1.84467440737095516160e+19, RZ ;  /* 0x5f80000003039823 */ /* 0x000fc600000000ff */
[----:B------:R-:W-:-:S07]  /*07f0*/  @!P1 VIADD R12, R12, 0x40 ;  /* 0x000000400c0c9836 */ /* 0x000fce0000000000 */
.L_x_7:
[----:B------:R-:W-:Y:S01]  /*0800*/  LEA R14, R11, 0xc0800000, 0x17 ;  /* 0xc08000000b0e7811 */ /* 0x000fe200078eb8ff */
[----:B------:R-:W-:Y:S01]  /*0810*/  VIADD R13, R13, 0xffffff81 ;  /* 0xffffff810d0d7836 */ /* 0x000fe20000000000 */
[----:B------:R-:W-:Y:S02]  /*0820*/  BSSY.RECONVERGENT B2, `(.L_x_12) ;  /* 0x0000035000027945 */ /* 0x000fe40003800200 */
[----:B------:R-:W-:Y:S01]  /*0830*/  IADD3 R15, PT, PT, -R14, R3, RZ ;  /* 0x000000030e0f7210 */ /* 0x000fe20007ffe1ff */
[C---:B------:R-:W-:Y:S01]  /*0840*/  IMAD R0, R13.reuse, -0x800000, R0 ;  /* 0xff8000000d007824 */ /* 0x040fe200078e0200 */
[----:B------:R-:W-:Y:S02]  /*0850*/  IADD3 R13, PT, PT, R13, 0x7f, -R11 ;  /* 0x0000007f0d0d7810 */ /* 0x000fe40007ffe80b */
[----:B------:R-:W0:Y:S01]  /*0860*/  MUFU.RCP R3, R15 ;  /* 0x0000000f00037308 */ /* 0x000e220000001000 */
[----:B------:R-:W-:Y:S01]  /*0870*/  FADD.FTZ R17, -R15, -RZ ;  /* 0x800000ff0f117221 */ /* 0x000fe20000010100 */
[----:B------:R-:W-:-:S03]  /*0880*/  IADD3 R13, PT, PT, R13, R12, RZ ;  /* 0x0000000c0d0d7210 */ /* 0x000fc60007ffe0ff */
[----:B0-----:R-:W-:-:S04]  /*0890*/  FFMA R14, R3, R17, 1 ;  /* 0x3f800000030e7423 */ /* 0x001fc80000000011 */
[----:B------:R-:W-:-:S04]  /*08a0*/  FFMA R3, R3, R14, R3 ;  /* 0x0000000e03037223 */ /* 0x000fc80000000003 */
[----:B------:R-:W-:-:S04]  /*08b0*/  FFMA R14, R0, R3, RZ ;  /* 0x00000003000e7223 */ /* 0x000fc800000000ff */
[----:B------:R-:W-:-:S04]  /*08c0*/  FFMA R16, R17, R14, R0 ;  /* 0x0000000e11107223 */ /* 0x000fc80000000000 */
[----:B------:R-:W-:-:S04]  /*08d0*/  FFMA R14, R3, R16, R14 ;  /* 0x00000010030e7223 */ /* 0x000fc8000000000e */
[----:B------:R-:W-:-:S04]  /*08e0*/  FFMA R17, R17, R14, R0 ;  /* 0x0000000e11117223 */ /* 0x000fc80000000000 */
[----:B------:R-:W-:-:S05]  /*08f0*/  FFMA R0, R3, R17, R14 ;  /* 0x0000001103007223 */ /* 0x000fca000000000e */
[----:B------:R-:W-:-:S04]  /*0900*/  SHF.R.U32.HI R11, RZ, 0x17, R0 ;  /* 0x00000017ff0b7819 */ /* 0x000fc80000011600 */
[----:B------:R-:W-:-:S05]  /*0910*/  LOP3.LUT R11, R11, 0xff, RZ, 0xc0, !PT ;  /* 0x000000ff0b0b7812 */ /* 0x000fca00078ec0ff */
[----:B------:R-:W-:-:S05]  /*0920*/  IMAD.IADD R15, R11, 0x1, R13 ;  /* 0x000000010b0f7824 */ /* 0x000fca00078e020d */
[----:B------:R-:W-:-:S04]  /*0930*/  IADD3 R11, PT, PT, R15, -0x1, RZ ;  /* 0xffffffff0f0b7810 */ /* 0x000fc80007ffe0ff */
[----:B------:R-:W-:-:S13]  /*0940*/  ISETP.GE.U32.AND P0, PT, R11, 0xfe, PT ;  /* 0x000000fe0b00780c */ /* 0x000fda0003f06070 */
[----:B------:R-:W-:Y:S05]  /*0950*/  @!P0 BRA `(.L_x_13) ;  /* 0x0000000000808947 */ /* 0x000fea0003800000 */
[----:B------:R-:W-:-:S13]  /*0960*/  ISETP.GT.AND P0, PT, R15, 0xfe, PT ;  /* 0x000000fe0f00780c */ /* 0x000fda0003f04270 */
[----:B------:R-:W-:Y:S05]  /*0970*/  @P0 BRA `(.L_x_14) ;  /* 0x00000000006c0947 */ /* 0x000fea0003800000 */
[----:B------:R-:W-:-:S13]  /*0980*/  ISETP.GE.AND P0, PT, R15, 0x1, PT ;  /* 0x000000010f00780c */ /* 0x000fda0003f06270 */
[----:B------:R-:W-:Y:S05]  /*0990*/  @P0 BRA `(.L_x_15) ;  /* 0x0000000000740947 */ /* 0x000fea0003800000 */
[----:B------:R-:W-:Y:S02]  /*09a0*/  ISETP.GE.AND P0, PT, R15, -0x18, PT ;  /* 0xffffffe80f00780c */ /* 0x000fe40003f06270 */
[----:B------:R-:W-:-:S11]  /*09b0*/  LOP3.LUT R0, R0, 0x80000000, RZ, 0xc0, !PT ;  /* 0x8000000000007812 */ /* 0x000fd600078ec0ff */
[----:B------:R-:W-:Y:S05]  /*09c0*/  @!P0 BRA `(.L_x_15) ;  /* 0x0000000000688947 */ /* 0x000fea0003800000 */
[-CC-:B------:R-:W-:Y:S01]  /*09d0*/  FFMA.RZ R11, R3, R17.reuse, R14.reuse ;  /* 0x00000011030b7223 */ /* 0x180fe2000000c00e */
[C---:B------:R-:W-:Y:S02]  /*09e0*/  ISETP.NE.AND P2, PT, R15.reuse, RZ, PT ;  /* 0x000000ff0f00720c */ /* 0x040fe40003f45270 */
[----:B------:R-:W-:Y:S02]  /*09f0*/  ISETP.NE.AND P1, PT, R15, RZ, PT ;  /* 0x000000ff0f00720c */ /* 0x000fe40003f25270 */
[----:B------:R-:W-:Y:S01]  /*0a00*/  LOP3.LUT R12, R11, 0x7fffff, RZ, 0xc0, !PT ;  /* 0x007fffff0b0c7812 */ /* 0x000fe200078ec0ff */
[CCC-:B------:R-:W-:Y:S01]  /*0a10*/  FFMA.RP R11, R3.reuse, R17.reuse, R14.reuse ;  /* 0x00000011030b7223 */ /* 0x1c0fe2000000800e */
[----:B------:R-:W-:Y:S01]  /*0a20*/  FFMA.RM R14, R3, R17, R14 ;  /* 0x00000011030e7223 */ /* 0x000fe2000000400e */
[C---:B------:R-:W-:Y:S01]  /*0a30*/  VIADD R3, R15.reuse, 0x20 ;  /* 0x000000200f037836 */ /* 0x040fe20000000000 */
[----:B------:R-:W-:Y:S02]  /*0a40*/  LOP3.LUT R12, R12, 0x800000, RZ, 0xfc, !PT ;  /* 0x008000000c0c7812 */ /* 0x000fe400078efcff */
[----:B------:R-:W-:-:S02]  /*0a50*/  IADD3 R13, PT, PT, -R15, RZ, RZ ;  /* 0x000000ff0f0d7210 */ /* 0x000fc40007ffe1ff */
[----:B------:R-:W-:Y:S02]  /*0a60*/  SHF.L.U32 R3, R12, R3, RZ ;  /* 0x000000030c037219 */ /* 0x000fe400000006ff */
[----:B------:R-:W-:Y:S02]  /*0a70*/  FSETP.NEU.FTZ.AND P0, PT, R11, R14, PT ;  /* 0x0000000e0b00720b */ /* 0x000fe40003f1d000 */
[----:B------:R-:W-:Y:S02]  /*0a80*/  SEL R11, R13, RZ, P2 ;  /* 0x000000ff0d0b7207 */ /* 0x000fe40001000000 */
[----:B------:R-:W-:Y:S02]  /*0a90*/  ISETP.NE.AND P1, PT, R3, RZ, P1 ;  /* 0x000000ff0300720c */ /* 0x000fe40000f25270 */
[----:B------:R-:W-:Y:S02]  /*0aa0*/  SHF.R.U32.HI R11, RZ, R11, R12 ;  /* 0x0000000bff0b7219 */ /* 0x000fe4000001160c */
[----:B------:R-:W-:-:S02]  /*0ab0*/  PLOP3.LUT P0, PT, P0, P1, PT, 0xf8, 0x8f ;  /* 0x00000000008f781c */ /* 0x000fc40000703f70 */
[----:B------:R-:W-:Y:S02]  /*0ac0*/  SHF.R.U32.HI R12, RZ, 0x1, R11 ;  /* 0x00000001ff0c7819 */ /* 0x000fe4000001160b */
[----:B------:R-:W-:-:S04]  /*0ad0*/  SEL R3, RZ, 0x1, !P0 ;  /* 0x00000001ff037807 */ /* 0x000fc80004000000 */
[----:B------:R-:W-:-:S04]  /*0ae0*/  LOP3.LUT R14, R3, 0x1, R12, 0xf8, !PT ;  /* 0x00000001030e7812 */ /* 0x000fc800078ef80c */
[----:B------:R-:W-:-:S05]  /*0af0*/  LOP3.LUT R11, R14, R11, RZ, 0xc0, !PT ;  /* 0x0000000b0e0b7212 */ /* 0x000fca00078ec0ff */
[----:B------:R-:W-:-:S05]  /*0b00*/  IMAD.IADD R11, R12, 0x1, R11 ;  /* 0x000000010c0b7824 */ /* 0x000fca00078e020b */
[----:B------:R-:W-:Y:S01]  /*0b10*/  LOP3.LUT R0, R11, R0, RZ, 0xfc, !PT ;  /* 0x000000000b007212 */ /* 0x000fe200078efcff */
[----:B------:R-:W-:Y:S06]  /*0b20*/  BRA `(.L_x_15) ;  /* 0x0000000000107947 */ /* 0x000fec0003800000 */
.L_x_14:
[----:B------:R-:W-:-:S04]  /*0b30*/  LOP3.LUT R0, R0, 0x80000000, RZ, 0xc0, !PT ;  /* 0x8000000000007812 */ /* 0x000fc800078ec0ff */
[----:B------:R-:W-:Y:S01]  /*0b40*/  LOP3.LUT R0, R0, 0x7f800000, RZ, 0xfc, !PT ;  /* 0x7f80000000007812 */ /* 0x000fe200078efcff */
[----:B------:R-:W-:Y:S06]  /*0b50*/  BRA `(.L_x_15) ;  /* 0x0000000000047947 */ /* 0x000fec0003800000 */
.L_x_13:
[----:B------:R-:W-:-:S07]  /*0b60*/  LEA R0, R13, R0, 0x17 ;  /* 0x000000000d007211 */ /* 0x000fce00078eb8ff */
.L_x_15:
[----:B------:R-:W-:Y:S05]  /*0b70*/  BSYNC.RECONVERGENT B2 ;  /* 0x0000000000027941 */ /* 0x000fea0003800200 */
.L_x_12:
[----:B------:R-:W-:Y:S05]  /*0b80*/  BRA `(.L_x_16) ;  /* 0x0000000000207947 */ /* 0x000fea0003800000 */
.L_x_11:
[----:B------:R-:W-:-:S04]  /*0b90*/  LOP3.LUT R0, R3, 0x80000000, R0, 0x48, !PT ;  /* 0x8000000003007812 */ /* 0x000fc800078e4800 */
[----:B------:R-:W-:Y:S01]  /*0ba0*/  LOP3.LUT R0, R0, 0x7f800000, RZ, 0xfc, !PT ;  /* 0x7f80000000007812 */ /* 0x000fe200078efcff */
[----:B------:R-:W-:Y:S06]  /*0bb0*/  BRA `(.L_x_16) ;  /* 0x0000000000147947 */ /* 0x000fec0003800000 */
.L_x_10:
[----:B------:R-:W-:Y:S01]  /*0bc0*/  LOP3.LUT R0, R3, 0x80000000, R0, 0x48, !PT ;  /* 0x8000000003007812 */ /* 0x000fe200078e4800 */
[----:B------:R-:W-:Y:S06]  /*0bd0*/  BRA `(.L_x_16) ;  /* 0x00000000000c7947 */ /* 0x000fec0003800000 */
.L_x_9:
[----:B------:R-:W0:Y:S01]  /*0be0*/  MUFU.RSQ R0, -QNAN ;  /* 0xffc0000000007908 */ /* 0x000e220000001400 */
[----:B------:R-:W-:Y:S05]  /*0bf0*/  BRA `(.L_x_16) ;  /* 0x0000000000047947 */ /* 0x000fea0003800000 */
.L_x_8:
[----:B------:R-:W-:-:S07]  /*0c00*/  FADD.FTZ R0, R0, R3 ;  /* 0x0000000300007221 */ /* 0x000fce0000010000 */
.L_x_16:
[----:B------:R-:W-:Y:S05]  /*0c10*/  BSYNC.RECONVERGENT B1 ;  /* 0x0000000000017941 */ /* 0x000fea0003800200 */
.L_x_6:
[----:B------:R-:W-:-:S04]  /*0c20*/  HFMA2 R11, -RZ, RZ, 0, 0 ;  /* 0x00000000ff0b7431 */ /* 0x000fc800000001ff */
[----:B0-----:R-:W-:Y:S05]  /*0c30*/  RET.REL.NODEC R10 `(_Z21colorConversionKernelPfS_S_S_S_S_ii) ;  /* 0xfffffff00af07950 */ /* 0x001fea0003c3ffff */
.L_x_17:
[----:B------:R-:W-:-:S00]  /*0c40*/  BRA `(.L_x_17) ;  /* 0xfffffffc00fc7947 */ /* 0x000fc0000383ffff */
[----:B------:R-:W-:-:S00]  /*0c50*/  NOP ;  /* 0x0000000000007918 */ /* 0x000fc00000000000 */
        /* <DEDUP_REMOVED lines=10> */
.L_x_18:


//--------------------- .nv.shared.reserved.0     --------------------------
	.section	.nv.shared.reserved.0,"aw",@nobits
	.weak		__nv_reservedSMEM_offset_0_alias
	.size		__nv_reservedSMEM_offset_0_alias, 0, 64
	.other		__nv_reservedSMEM_offset_0_alias,@"STO_CUDA_RESERVED_SHARED STV_DEFAULT"
__nv_reservedSMEM_offset_0_alias:
	.zero		0
	.zero		64


//--------------------- .nv.constant0._Z21colorConversionKernelPfS_S_S_S_S_ii --------------------------
	.section	.nv.constant0._Z21colorConversionKernelPfS_S_S_S_S_ii,"a",@progbits
	.sectionflags	@""
	.align	4
.nv.constant0._Z21colorConversionKernelPfS_S_S_S_S_ii:
	.zero		952


//--------------------- SYMBOLS --------------------------

	.type		.nv.reservedSmem.offset0,@object
	.size		.nv.reservedSmem.offset0,0x4
